//
// Generated by NVIDIA NVVM Compiler
//
// Compiler Build ID: CL-36424714
// Cuda compilation tools, release 13.0, V13.0.88
// Based on NVVM 20.0.0
//

.version 9.0
.target sm_100
.address_size 64

	// .globl	_Z10Init_Arrayv
.extern .func  (.param .b32 func_retval0) vprintf
(
	.param .b64 vprintf_param_0,
	.param .b64 vprintf_param_1
)
;
.global .align 1 .b8 $str[4] = {37, 100, 32};
.global .align 1 .b8 $str$1[2] = {10};

.visible .entry _Z10Init_Arrayv()
{
	.local .align 16 .b8 	__local_depot0[32016];
	.reg .b64 	%SP;
	.reg .b64 	%SPL;
	.reg .pred 	%p<7>;
	.reg .b16 	%rs<48>;
	.reg .b32 	%r<44>;
	.reg .b64 	%rd<38>;

	mov.u64 	%SPL, __local_depot0;
	cvta.local.u64 	%SP, %SPL;
	add.u64 	%rd1, %SPL, 0;
	add.u64 	%rd10, %SP, 32000;
	add.u64 	%rd2, %SPL, 32000;
	add.s64 	%rd36, %rd1, 128;
	mov.b32 	%r42, 0;
$L__BB0_1:
	mov.b32 	%r6, 2;
	st.local.v4.u32 	[%rd36+-128], {%r6, %r6, %r6, %r6};
	st.local.v4.u32 	[%rd36+-112], {%r6, %r6, %r6, %r6};
	st.local.v4.u32 	[%rd36+-96], {%r6, %r6, %r6, %r6};
	st.local.v4.u32 	[%rd36+-80], {%r6, %r6, %r6, %r6};
	st.local.v4.u32 	[%rd36+-64], {%r6, %r6, %r6, %r6};
	st.local.v4.u32 	[%rd36+-48], {%r6, %r6, %r6, %r6};
	st.local.v4.u32 	[%rd36+-32], {%r6, %r6, %r6, %r6};
	st.local.v4.u32 	[%rd36+-16], {%r6, %r6, %r6, %r6};
	st.local.v4.u32 	[%rd36], {%r6, %r6, %r6, %r6};
	st.local.v4.u32 	[%rd36+16], {%r6, %r6, %r6, %r6};
	st.local.v4.u32 	[%rd36+32], {%r6, %r6, %r6, %r6};
	st.local.v4.u32 	[%rd36+48], {%r6, %r6, %r6, %r6};
	st.local.v4.u32 	[%rd36+64], {%r6, %r6, %r6, %r6};
	st.local.v4.u32 	[%rd36+80], {%r6, %r6, %r6, %r6};
	st.local.v4.u32 	[%rd36+96], {%r6, %r6, %r6, %r6};
	st.local.v4.u32 	[%rd36+112], {%r6, %r6, %r6, %r6};
	add.s32 	%r42, %r42, 64;
	add.s64 	%rd36, %rd36, 256;
	setp.ne.s32 	%p1, %r42, 8000;
	@%p1 bra 	$L__BB0_1;
	add.s64 	%rd37, %rd1, 16;
	mov.b32 	%r43, 0;
	mov.b16 	%rs46, 0;
	mov.b16 	%rs45, -2;
	mov.b16 	%rs44, 2;
	mov.b16 	%rs43, -4;
	mov.b16 	%rs42, 4;
	mov.b16 	%rs41, -6;
	mov.b16 	%rs40, 6;
	mov.u64 	%rd11, $str;
	mov.u16 	%rs47, %rs46;
$L__BB0_3:
	shr.u16 	%rs24, %rs46, 1;
	mul.hi.u16 	%rs25, %rs24, 5243;
	shr.u16 	%rs26, %rs25, 1;
	mad.lo.s16 	%rs27, %rs26, 50, %rs47;
	ld.local.u32 	%r8, [%rd37+-16];
	st.local.u32 	[%rd2], %r8;
	cvta.global.u64 	%rd12, %rd11;
	{ // callseq 0, 0
	.param .b64 param0;
	st.param.b64 	[param0], %rd12;
	.param .b64 param1;
	st.param.b64 	[param1], %rd10;
	.param .b32 retval0;
	call.uni (retval0), 
	vprintf, 
	(
	param0, 
	param1
	);
	ld.param.b32 	%r9, [retval0];
	} // callseq 0
	setp.ne.s16 	%p2, %rs27, 0;
	@%p2 bra 	$L__BB0_5;
	mov.u64 	%rd14, $str$1;
	cvta.global.u64 	%rd15, %rd14;
	{ // callseq 1, 0
	.param .b64 param0;
	st.param.b64 	[param0], %rd15;
	.param .b64 param1;
	st.param.b64 	[param1], 0;
	.param .b32 retval0;
	call.uni (retval0), 
	vprintf, 
	(
	param0, 
	param1
	);
	ld.param.b32 	%r11, [retval0];
	} // callseq 1
$L__BB0_5:
	ld.local.u32 	%r13, [%rd37+-12];
	st.local.u32 	[%rd2], %r13;
	cvta.global.u64 	%rd17, %rd11;
	{ // callseq 2, 0
	.param .b64 param0;
	st.param.b64 	[param0], %rd17;
	.param .b64 param1;
	st.param.b64 	[param1], %rd10;
	.param .b32 retval0;
	call.uni (retval0), 
	vprintf, 
	(
	param0, 
	param1
	);
	ld.param.b32 	%r14, [retval0];
	} // callseq 2
	ld.local.u32 	%r16, [%rd37+-8];
	st.local.u32 	[%rd2], %r16;
	{ // callseq 3, 0
	.param .b64 param0;
	st.param.b64 	[param0], %rd17;
	.param .b64 param1;
	st.param.b64 	[param1], %rd10;
	.param .b32 retval0;
	call.uni (retval0), 
	vprintf, 
	(
	param0, 
	param1
	);
	ld.param.b32 	%r17, [retval0];
	} // callseq 3
	shr.u16 	%rs28, %rs44, 1;
	mul.hi.u16 	%rs29, %rs28, 5243;
	shr.u16 	%rs30, %rs29, 1;
	mad.lo.s16 	%rs31, %rs30, 50, %rs45;
	setp.ne.s16 	%p3, %rs31, 0;
	@%p3 bra 	$L__BB0_7;
	mov.u64 	%rd19, $str$1;
	cvta.global.u64 	%rd20, %rd19;
	{ // callseq 4, 0
	.param .b64 param0;
	st.param.b64 	[param0], %rd20;
	.param .b64 param1;
	st.param.b64 	[param1], 0;
	.param .b32 retval0;
	call.uni (retval0), 
	vprintf, 
	(
	param0, 
	param1
	);
	ld.param.b32 	%r19, [retval0];
	} // callseq 4
$L__BB0_7:
	ld.local.u32 	%r21, [%rd37+-4];
	st.local.u32 	[%rd2], %r21;
	cvta.global.u64 	%rd22, %rd11;
	{ // callseq 5, 0
	.param .b64 param0;
	st.param.b64 	[param0], %rd22;
	.param .b64 param1;
	st.param.b64 	[param1], %rd10;
	.param .b32 retval0;
	call.uni (retval0), 
	vprintf, 
	(
	param0, 
	param1
	);
	ld.param.b32 	%r22, [retval0];
	} // callseq 5
	ld.local.u32 	%r24, [%rd37];
	st.local.u32 	[%rd2], %r24;
	{ // callseq 6, 0
	.param .b64 param0;
	st.param.b64 	[param0], %rd22;
	.param .b64 param1;
	st.param.b64 	[param1], %rd10;
	.param .b32 retval0;
	call.uni (retval0), 
	vprintf, 
	(
	param0, 
	param1
	);
	ld.param.b32 	%r25, [retval0];
	} // callseq 6
	shr.u16 	%rs32, %rs42, 1;
	mul.hi.u16 	%rs33, %rs32, 5243;
	shr.u16 	%rs34, %rs33, 1;
	mad.lo.s16 	%rs35, %rs34, 50, %rs43;
	setp.ne.s16 	%p4, %rs35, 0;
	@%p4 bra 	$L__BB0_9;
	mov.u64 	%rd24, $str$1;
	cvta.global.u64 	%rd25, %rd24;
	{ // callseq 7, 0
	.param .b64 param0;
	st.param.b64 	[param0], %rd25;
	.param .b64 param1;
	st.param.b64 	[param1], 0;
	.param .b32 retval0;
	call.uni (retval0), 
	vprintf, 
	(
	param0, 
	param1
	);
	ld.param.b32 	%r27, [retval0];
	} // callseq 7
$L__BB0_9:
	ld.local.u32 	%r29, [%rd37+4];
	st.local.u32 	[%rd2], %r29;
	cvta.global.u64 	%rd27, %rd11;
	{ // callseq 8, 0
	.param .b64 param0;
	st.param.b64 	[param0], %rd27;
	.param .b64 param1;
	st.param.b64 	[param1], %rd10;
	.param .b32 retval0;
	call.uni (retval0), 
	vprintf, 
	(
	param0, 
	param1
	);
	ld.param.b32 	%r30, [retval0];
	} // callseq 8
	ld.local.u32 	%r32, [%rd37+8];
	st.local.u32 	[%rd2], %r32;
	{ // callseq 9, 0
	.param .b64 param0;
	st.param.b64 	[param0], %rd27;
	.param .b64 param1;
	st.param.b64 	[param1], %rd10;
	.param .b32 retval0;
	call.uni (retval0), 
	vprintf, 
	(
	param0, 
	param1
	);
	ld.param.b32 	%r33, [retval0];
	} // callseq 9
	shr.u16 	%rs36, %rs40, 1;
	mul.hi.u16 	%rs37, %rs36, 5243;
	shr.u16 	%rs38, %rs37, 1;
	mad.lo.s16 	%rs39, %rs38, 50, %rs41;
	setp.ne.s16 	%p5, %rs39, 0;
	@%p5 bra 	$L__BB0_11;
	mov.u64 	%rd29, $str$1;
	cvta.global.u64 	%rd30, %rd29;
	{ // callseq 10, 0
	.param .b64 param0;
	st.param.b64 	[param0], %rd30;
	.param .b64 param1;
	st.param.b64 	[param1], 0;
	.param .b32 retval0;
	call.uni (retval0), 
	vprintf, 
	(
	param0, 
	param1
	);
	ld.param.b32 	%r35, [retval0];
	} // callseq 10
$L__BB0_11:
	ld.local.u32 	%r37, [%rd37+12];
	st.local.u32 	[%rd2], %r37;
	cvta.global.u64 	%rd32, %rd11;
	{ // callseq 11, 0
	.param .b64 param0;
	st.param.b64 	[param0], %rd32;
	.param .b64 param1;
	st.param.b64 	[param1], %rd10;
	.param .b32 retval0;
	call.uni (retval0), 
	vprintf, 
	(
	param0, 
	param1
	);
	ld.param.b32 	%r38, [retval0];
	} // callseq 11
	add.s32 	%r43, %r43, 8;
	add.s16 	%rs47, %rs47, -8;
	add.s16 	%rs46, %rs46, 8;
	add.s16 	%rs45, %rs45, -8;
	add.s16 	%rs44, %rs44, 8;
	add.s16 	%rs43, %rs43, -8;
	add.s16 	%rs42, %rs42, 8;
	add.s16 	%rs41, %rs41, -8;
	add.s16 	%rs40, %rs40, 8;
	add.s64 	%rd37, %rd37, 32;
	setp.ne.s32 	%p6, %r43, 8000;
	@%p6 bra 	$L__BB0_3;
	mov.u64 	%rd34, $str$1;
	cvta.global.u64 	%rd35, %rd34;
	{ // callseq 12, 0
	.param .b64 param0;
	st.param.b64 	[param0], %rd35;
	.param .b64 param1;
	st.param.b64 	[param1], 0;
	.param .b32 retval0;
	call.uni (retval0), 
	vprintf, 
	(
	param0, 
	param1
	);
	ld.param.b32 	%r40, [retval0];
	} // callseq 12
	ret;

}


// ===== COMPILED SASS (sm_100) =====

	.target	sm_100

	.elftype	@"ET_EXEC"


//--------------------- .note.nv.tkinfo           --------------------------
	.section	.note.nv.tkinfo,"",@"SHT_NOTE"
	.sectionflags	@"SHF_NOTE_NV_TKINFO"
	.tkinfo
        /*0018*/ 	.word	0x00000002
        /*0030*/ 	.string	""
        /*0030*/ 	.string	"ptxas"
        /*0030*/ 	.string	"Cuda compilation tools, release 13.0, V13.0.88"
        /*0030*/ 	.string	"Build cuda_13.0.r13.0/compiler.36424714_0"
        /*0030*/ 	.string	"-arch sm_100 -m 64 "



//--------------------- .note.nv.cuinfo           --------------------------
	.section	.note.nv.cuinfo,"",@"SHT_NOTE"
	.sectionflags	@"SHF_NOTE_NV_CUINFO"
        /*0018*/ 	.short	0x0002
        /*001a*/ 	.short	0x0064
        /*001c*/ 	.short	0x0082
	.zero		2


//--------------------- .nv.info                  --------------------------
	.section	.nv.info,"",@"SHT_CUDA_INFO"
	.align	4


	//----- nvinfo : EIATTR_REGCOUNT
	.align		4
        /*0000*/ 	.byte	0x04, 0x2f
        /*0002*/ 	.short	(.L_3 - .L_2)
	.align		4
.L_2:
        /*0004*/ 	.word	index@(_Z10Init_Arrayv)
        /*0008*/ 	.word	0x00000021


	//----- nvinfo : EIATTR_FRAME_SIZE
	.align		4
.L_3:
        /*000c*/ 	.byte	0x04, 0x11
        /*000e*/ 	.short	(.L_5 - .L_4)
	.align		4
.L_4:
        /*0010*/ 	.word	index@(_Z10Init_Arrayv)
        /*0014*/ 	.word	0x00007d10


	//----- nvinfo : EIATTR_MIN_STACK_SIZE
	.align		4
.L_5:
        /*0018*/ 	.byte	0x04, 0x12
        /*001a*/ 	.short	(.L_7 - .L_6)
	.align		4
.L_6:
        /*001c*/ 	.word	index@(_Z10Init_Arrayv)
        /*0020*/ 	.word	0x00007d10
.L_7:


//--------------------- .nv.compat                --------------------------
	.section	.nv.compat,"",@"SHT_CUDA_COMPAT_INFO"
	.align	4
        /*0000*/ 	.byte	0x02, 0x09, 0x00, 0x00, 0x02, 0x02, 0x01, 0x00, 0x02, 0x05, 0x05, 0x00, 0x03, 0x07, 0x01, 0x01
        /*0010*/ 	.byte	0x02, 0x03, 0x00, 0x00, 0x02, 0x06, 0x01, 0x00, 0x04, 0x0b, 0x08, 0x00, 0x09, 0x00, 0x00, 0x00
        /*0020*/ 	.byte	0x00, 0x00, 0x00, 0x00


//--------------------- .nv.info._Z10Init_Arrayv  --------------------------
	.section	.nv.info._Z10Init_Arrayv,"",@"SHT_CUDA_INFO"
	.sectionflags	@""
	.align	4


	//----- nvinfo : EIATTR_CUDA_API_VERSION
	.align		4
        /*0000*/ 	.byte	0x04, 0x37
        /*0002*/ 	.short	(.L_9 - .L_8)
.L_8:
        /*0004*/ 	.word	0x00000082


	//----- nvinfo : EIATTR_SPARSE_MMA_MASK
	.align		4
.L_9:
        /*0008*/ 	.byte	0x03, 0x50
        /*000a*/ 	.short	0x0000


	//----- nvinfo : EIATTR_MAXREG_COUNT
	.align		4
        /*000c*/ 	.byte	0x03, 0x1b
        /*000e*/ 	.short	0x00ff


	//----- nvinfo : EIATTR_EXTERNS
	.align		4
        /*0010*/ 	.byte	0x04, 0x0f
        /*0012*/ 	.short	(.L_11 - .L_10)


	//   ....[0]....
	.align		4
.L_10:
        /*0014*/ 	.word	index@(vprintf)


	//----- nvinfo : EIATTR_MERCURY_ISA_VERSION
	.align		4
.L_11:
        /*0018*/ 	.byte	0x03, 0x5f
        /*001a*/ 	.short	0x0101


	//----- nvinfo : EIATTR_VRC_CTA_INIT_COUNT
	.align		4
        /*001c*/ 	.byte	0x02, 0x4a
	.zero		1
	.zero		1


	//----- nvinfo : EIATTR_SYSCALL_OFFSETS
	.align		4
        /*0020*/ 	.byte	0x04, 0x46
        /*0022*/ 	.short	(.L_13 - .L_12)


	//   ....[0]....
.L_12:
        /*0024*/ 	.word	0x000007d0


	//   ....[1]....
        /*0028*/ 	.word	0x00000880


	//   ....[2]....
        /*002c*/ 	.word	0x00000940


	//   ....[3]....
        /*0030*/ 	.word	0x000009e0


	//   ....[4]....
        /*0034*/ 	.word	0x00000b30


	//   ....[5]....
        /*0038*/ 	.word	0x00000bf0


	//   ....[6]....
        /*003c*/ 	.word	0x00000c90


	//   ....[7]....
        /*0040*/ 	.word	0x00000de0


	//   ....[8]....
        /*0044*/ 	.word	0x00000ea0


	//   ....[9]....
        /*0048*/ 	.word	0x00000f40


	//   ....[10]....
        /*004c*/ 	.word	0x00001090


	//   ....[11]....
        /*0050*/ 	.word	0x00001150


	//   ....[12]....
        /*0054*/ 	.word	0x00001290


	//----- nvinfo : EIATTR_EXIT_INSTR_OFFSETS
	.align		4
.L_13:
        /*0058*/ 	.byte	0x04, 0x1c
        /*005a*/ 	.short	(.L_15 - .L_14)


	//   ....[0]....
.L_14:
        /*005c*/ 	.word	0x000012a0


	//----- nvinfo : EIATTR_CRS_STACK_SIZE
	.align		4
.L_15:
        /*0060*/ 	.byte	0x04, 0x1e
        /*0062*/ 	.short	(.L_17 - .L_16)
.L_16:
        /*0064*/ 	.word	0x00000000


	//----- nvinfo : EIATTR_SW_WAR
	.align		4
.L_17:
        /*0068*/ 	.byte	0x04, 0x36
        /*006a*/ 	.short	(.L_19 - .L_18)
.L_18:
        /*006c*/ 	.word	0x00000008
.L_19:


//--------------------- .nv.callgraph             --------------------------
	.section	.nv.callgraph,"",@"SHT_CUDA_CALLGRAPH"
	.align	4
	.sectionentsize	8
	.align		4
        /*0000*/ 	.word	0x00000000
	.align		4
        /*0004*/ 	.word	0xffffffff
	.align		4
        /*0008*/ 	.word	index@(_Z10Init_Arrayv)
	.align		4
        /*000c*/ 	.word	index@(vprintf)
	.align		4
        /*0010*/ 	.word	0x00000000
	.align		4
        /*0014*/ 	.word	0xfffffffe
	.align		4
        /*0018*/ 	.word	0x00000000
	.align		4
        /*001c*/ 	.word	0xfffffffd
	.align		4
        /*0020*/ 	.word	0x00000000
	.align		4
        /*0024*/ 	.word	0xfffffffc


//--------------------- .nv.constant4             --------------------------
	.section	.nv.constant4,"a",@progbits
	.align	8
	.align		8
.nv.constant4:
        /*0000*/ 	.dword	vprintf
	.align		8
        /*0008*/ 	.dword	$str
	.align		8
        /*0010*/ 	.dword	$str$1


//--------------------- .text._Z10Init_Arrayv     --------------------------
	.section	.text._Z10Init_Arrayv,"ax",@progbits
	.align	128
        .global         _Z10Init_Arrayv
        .type           _Z10Init_Arrayv,@function
        .size           _Z10Init_Arrayv,(.L_x_21 - _Z10Init_Arrayv)
        .other          _Z10Init_Arrayv,@"STO_CUDA_ENTRY STV_DEFAULT"
_Z10Init_Arrayv:
.text._Z10Init_Arrayv:
[----:B------:R-:W0:Y:S08]  /*0000*/  LDC R1, c[0x0][0x37c] ;  /* 0x0000df00ff017b82 */ /* 0x000e300000000800 */
[----:B------:R-:W1:Y:S01]  /*0010*/  LDC R2, c[0x0][0x2f8] ;  /* 0x0000be00ff027b82 */ /* 0x000e620000000800 */
[----:B------:R-:W2:Y:S01]  /*0020*/  LDCU UR4, c[0x0][0x2fc] ;  /* 0x00005f80ff0477ac */ /* 0x000ea20008000800 */
[----:B0-----:R-:W-:-:S04]  /*0030*/  VIADD R1, R1, 0xffff82f0 ;  /* 0xffff82f001017836 */ /* 0x001fc80000000000 */
[C---:B------:R-:W-:Y:S01]  /*0040*/  VIADD R0, R1.reuse, 0x80 ;  /* 0x0000008001007836 */ /* 0x040fe20000000000 */
[----:B-1----:R-:W-:-:S04]  /*0050*/  IADD3 R2, P0, P1, R1, 0x7d00, R2 ;  /* 0x00007d0001027810 */ /* 0x002fc8000791e002 */
[----:B--2---:R-:W-:Y:S01]  /*0060*/  IADD3.X R16, PT, PT, RZ, UR4, RZ, P0, P1 ;  /* 0x00000004ff107c10 */ /* 0x004fe200087e24ff */
[----:B------:R-:W-:-:S08]  /*0070*/  UMOV UR4, URZ ;  /* 0x000000ff00047c82 */ /* 0x000fd00008000000 */
.L_x_0:
[----:B------:R-:W-:Y:S01]  /*0080*/  UIADD3 UR4, UPT, UPT, UR4, 0x140, URZ ;  /* 0x0000014004047890 */ /* 0x000fe2000fffe0ff */
[----:B------:R-:W-:Y:S02]  /*0090*/  IMAD.MOV.U32 R4, RZ, RZ, 0x2 ;  /* 0x00000002ff047424 */ /* 0x000fe400078e00ff */
[----:B------:R-:W-:Y:S01]  /*00a0*/  IMAD.MOV.U32 R5, RZ, RZ, 0x2 ;  /* 0x00000002ff057424 */ /* 0x000fe200078e00ff */
[----:B------:R-:W-:Y:S01]  /*00b0*/  UISETP.NE.AND UP0, UPT, UR4, 0x1f40, UPT ;  /* 0x00001f400400788c */ /* 0x000fe2000bf05270 */
[----:B------:R-:W-:Y:S02]  /*00c0*/  IMAD.MOV.U32 R6, RZ, RZ, 0x2 ;  /* 0x00000002ff067424 */ /* 0x000fe400078e00ff */
[----:B------:R-:W-:-:S05]  /*00d0*/  IMAD.MOV.U32 R7, RZ, RZ, 0x2 ;  /* 0x00000002ff077424 */ /* 0x000fca00078e00ff */
[----:B------:R-:W-:Y:S04]  /*00e0*/  STL.128 [R0+-0x80], R4 ;  /* 0xffff800400007387 */ /* 0x000fe80000100c00 */
[----:B------:R-:W-:Y:S04]  /*00f0*/  STL.128 [R0+-0x70], R4 ;  /* 0xffff900400007387 */ /* 0x000fe80000100c00 */
[----:B------:R-:W-:Y:S04]  /*0100*/  STL.128 [R0+-0x60], R4 ;  /* 0xffffa00400007387 */ /* 0x000fe80000100c00 */
[----:B------:R-:W-:Y:S04]  /*0110*/  STL.128 [R0+-0x50], R4 ;  /* 0xffffb00400007387 */ /* 0x000fe80000100c00 */
[----:B------:R-:W-:Y:S04]  /*0120*/  STL.128 [R0+-0x40], R4 ;  /* 0xffffc00400007387 */ /* 0x000fe80000100c00 */
[----:B------:R-:W-:Y:S04]  /*0130*/  STL.128 [R0+-0x30], R4 ;  /* 0xffffd00400007387 */ /* 0x000fe80000100c00 */
[----:B------:R-:W-:Y:S04]  /*0140*/  STL.128 [R0+-0x20], R4 ;  /* 0xffffe00400007387 */ /* 0x000fe80000100c00 */
[----:B------:R-:W-:Y:S04]  /*0150*/  STL.128 [R0+-0x10], R4 ;  /* 0xfffff00400007387 */ /* 0x000fe80000100c00 */
[----:B------:R-:W-:Y:S04]  /*0160*/  STL.128 [R0], R4 ;  /* 0x0000000400007387 */ /* 0x000fe80000100c00 */
[----:B------:R-:W-:Y:S04]  /*0170*/  STL.128 [R0+0x10], R4 ;  /* 0x0000100400007387 */ /* 0x000fe80000100c00 */
        /* <DEDUP_REMOVED lines=69> */
[----:B------:R0:W-:Y:S02]  /*05d0*/  STL.128 [R0+0x470], R4 ;  /* 0x0004700400007387 */ /* 0x0001e40000100c00 */
[----:B0-----:R-:W-:Y:S01]  /*05e0*/  IADD3 R0, PT, PT, R0, 0x500, RZ ;  /* 0x0000050000007810 */ /* 0x001fe20007ffe0ff */
[----:B------:R-:W-:Y:S06]  /*05f0*/  BRA.U UP0, `(.L_x_0) ;  /* 0xfffffff900a07547 */ /* 0x000fec000b83ffff */
[----:B------:R-:W-:Y:S01]  /*0600*/  HFMA2 R27, -RZ, RZ, 0, 3.5762786865234375e-07 ;  /* 0x00000006ff1b7431 */ /* 0x000fe200000001ff */
[----:B------:R-:W-:Y:S01]  /*0610*/  BSSY.RECONVERGENT B7, `(.L_x_1) ;  /* 0x00000c1000077945 */ /* 0x000fe20003800200 */
[----:B------:R-:W-:Y:S01]  /*0620*/  IMAD.MOV.U32 R28, RZ, RZ, 0xfffe ;  /* 0x0000fffeff1c7424 */ /* 0x000fe200078e00ff */
[----:B------:R-:W-:Y:S01]  /*0630*/  PRMT R29, RZ, 0x7610, R29 ;  /* 0x00007610ff1d7816 */ /* 0x000fe2000000001d */
[----:B------:R-:W-:Y:S01]  /*0640*/  IMAD.MOV.U32 R23, RZ, RZ, 0x2 ;  /* 0x00000002ff177424 */ /* 0x000fe200078e00ff */
[----:B------:R-:W-:Y:S01]  /*0650*/  PRMT R22, RZ, 0x7610, R22 ;  /* 0x00007610ff167816 */ /* 0x000fe20000000016 */
[----:B------:R-:W-:Y:S02]  /*0660*/  IMAD.MOV.U32 R24, RZ, RZ, 0xfffc ;  /* 0x0000fffcff187424 */ /* 0x000fe400078e00ff */
[----:B------:R-:W-:Y:S02]  /*0670*/  IMAD.MOV.U32 R25, RZ, RZ, 0x4 ;  /* 0x00000004ff197424 */ /* 0x000fe400078e00ff */
[----:B------:R-:W-:-:S02]  /*0680*/  IMAD.MOV.U32 R26, RZ, RZ, 0xfffa ;  /* 0x0000fffaff1a7424 */ /* 0x000fc400078e00ff */
[----:B------:R-:W-:Y:S02]  /*0690*/  VIADD R17, R1, 0x10 ;  /* 0x0000001001117836 */ /* 0x000fe40000000000 */
[----:B------:R-:W-:-:S07]  /*06a0*/  IMAD.MOV.U32 R30, RZ, RZ, RZ ;  /* 0x000000ffff1e7224 */ /* 0x000fce00078e00ff */
.L_x_18:
[----:B------:R-:W2:Y:S01]  /*06b0*/  LDL R10, [R17+-0x10] ;  /* 0xfffff000110a7983 */ /* 0x000ea20000100800 */
[----:B------:R-:W-:Y:S01]  /*06c0*/  LOP3.LUT R0, R29, 0xffff, RZ, 0xc0, !PT ;  /* 0x0000ffff1d007812 */ /* 0x000fe200078ec0ff */
[----:B------:R-:W0:Y:S01]  /*06d0*/  LDCU.64 UR4, c[0x4][0x8] ;  /* 0x01000100ff0477ac */ /* 0x000e220008000a00 */
[----:B------:R-:W-:Y:S01]  /*06e0*/  MOV R18, 0x0 ;  /* 0x0000000000127802 */ /* 0x000fe20000000f00 */
[----:B------:R-:W-:Y:S01]  /*06f0*/  IMAD.MOV.U32 R6, RZ, RZ, R2 ;  /* 0x000000ffff067224 */ /* 0x000fe200078e0002 */
[----:B------:R-:W-:Y:S02]  /*0700*/  SHF.R.U32.HI R0, RZ, 0x1, R0 ;  /* 0x00000001ff007819 */ /* 0x000fe40000011600 */
[----:B------:R1:W3:Y:S01]  /*0710*/  LDC.64 R8, c[0x4][R18] ;  /* 0x0100000012087b82 */ /* 0x0002e20000000a00 */
[----:B------:R-:W-:Y:S02]  /*0720*/  PRMT R19, R22, 0x9910, RZ ;  /* 0x0000991016137816 */ /* 0x000fe400000000ff */
[----:B------:R-:W-:-:S02]  /*0730*/  LOP3.LUT R0, R0, 0xffff, RZ, 0xc0, !PT ;  /* 0x0000ffff00007812 */ /* 0x000fc400078ec0ff */
[----:B------:R-:W-:-:S03]  /*0740*/  MOV R7, R16 ;  /* 0x0000001000077202 */ /* 0x000fc60000000f00 */
[----:B------:R-:W-:-:S05]  /*0750*/  IMAD R0, R0, 0x147b, RZ ;  /* 0x0000147b00007824 */ /* 0x000fca00078e02ff */
[----:B------:R-:W-:Y:S01]  /*0760*/  SHF.R.U32.HI R0, RZ, 0x11, R0 ;  /* 0x00000011ff007819 */ /* 0x000fe20000011600 */
[----:B0-----:R-:W-:Y:S02]  /*0770*/  IMAD.U32 R4, RZ, RZ, UR4 ;  /* 0x00000004ff047e24 */ /* 0x001fe4000f8e00ff */
[----:B------:R-:W-:Y:S01]  /*0780*/  IMAD.U32 R5, RZ, RZ, UR5 ;  /* 0x00000005ff057e24 */ /* 0x000fe2000f8e00ff */
[----:B------:R-:W-:-:S05]  /*0790*/  PRMT R0, R0, 0x9910, RZ ;  /* 0x0000991000007816 */ /* 0x000fca00000000ff */
[----:B------:R-:W-:Y:S01]  /*07a0*/  IMAD R19, R0, 0x32, R19 ;  /* 0x0000003200137824 */ /* 0x000fe200078e0213 */
[----:B--23--:R1:W-:Y:S06]  /*07b0*/  STL [R1+0x7d00], R10 ;  /* 0x007d000a01007387 */ /* 0x00c3ec0000100800 */
[----:B------:R-:W-:-:S07]  /*07c0*/  LEPC R20, `(.L_x_2) ;  /* 0x000000001014794e */ /* 0x000fce0000000000 */
[----:B-1----:R-:W-:Y:S05]  /*07d0*/  CALL.ABS.NOINC R8 ;  /* 0x0000000008007343 */ /* 0x002fea0003c00000 */
.L_x_2:
[----:B------:R-:W-:Y:S01]  /*07e0*/  PRMT R0, R19, 0x9910, RZ ;  /* 0x0000991013007816 */ /* 0x000fe200000000ff */
[----:B------:R-:W-:Y:S03]  /*07f0*/  BSSY.RECONVERGENT B6, `(.L_x_3) ;  /* 0x000000a000067945 */ /* 0x000fe60003800200 */
[----:B------:R-:W-:-:S13]  /*0800*/  ISETP.NE.AND P0, PT, R0, RZ, PT ;  /* 0x000000ff0000720c */ /* 0x000fda0003f05270 */
[----:B------:R-:W-:Y:S05]  /*0810*/  @P0 BRA `(.L_x_4) ;  /* 0x00000000001c0947 */ /* 0x000fea0003800000 */
[----:B------:R-:W0:Y:S01]  /*0820*/  LDC.64 R18, c[0x4][R18] ;  /* 0x0100000012127b82 */ /* 0x000e220000000a00 */
[----:B------:R-:W1:Y:S01]  /*0830*/  LDCU.64 UR4, c[0x4][0x10] ;  /* 0x01000200ff0477ac */ /* 0x000e620008000a00 */
[----:B------:R-:W-:Y:S01]  /*0840*/  CS2R R6, SRZ ;  /* 0x0000000000067805 */ /* 0x000fe2000001ff00 */
[----:B-1----:R-:W-:Y:S02]  /*0850*/  IMAD.U32 R4, RZ, RZ, UR4 ;  /* 0x00000004ff047e24 */ /* 0x002fe4000f8e00ff */
[----:B------:R-:W-:-:S07]  /*0860*/  IMAD.U32 R5, RZ, RZ, UR5 ;  /* 0x00000005ff057e24 */ /* 0x000fce000f8e00ff */
[----:B------:R-:W-:-:S07]  /*0870*/  LEPC R20, `(.L_x_4) ;  /* 0x000000001014794e */ /* 0x000fce0000000000 */
[----:B0-----:R-:W-:Y:S05]  /*0880*/  CALL.ABS.NOINC R18 ;  /* 0x0000000012007343 */ /* 0x001fea0003c00000 */
.L_x_4:
[----:B------:R-:W-:Y:S05]  /*0890*/  BSYNC.RECONVERGENT B6 ;  /* 0x0000000000067941 */ /* 0x000fea0003800200 */
.L_x_3:
[----:B------:R-:W2:Y:S01]  /*08a0*/  LDL R0, [R17+-0xc] ;  /* 0xfffff40011007983 */ /* 0x000ea20000100800 */
[----:B------:R-:W-:Y:S01]  /*08b0*/  MOV R18, 0x0 ;  /* 0x0000000000127802 */ /* 0x000fe20000000f00 */
[----:B------:R-:W0:Y:S01]  /*08c0*/  LDCU.64 UR4, c[0x4][0x8] ;  /* 0x01000100ff0477ac */ /* 0x000e220008000a00 */
[----:B------:R-:W-:Y:S01]  /*08d0*/  IMAD.MOV.U32 R6, RZ, RZ, R2 ;  /* 0x000000ffff067224 */ /* 0x000fe200078e0002 */
[----:B------:R-:W-:Y:S01]  /*08e0*/  MOV R7, R16 ;  /* 0x0000001000077202 */ /* 0x000fe20000000f00 */
[----:B------:R1:W3:Y:S01]  /*08f0*/  LDC.64 R8, c[0x4][R18] ;  /* 0x0100000012087b82 */ /* 0x0002e20000000a00 */
[----:B0-----:R-:W-:Y:S02]  /*0900*/  IMAD.U32 R4, RZ, RZ, UR4 ;  /* 0x00000004ff047e24 */ /* 0x001fe4000f8e00ff */
[----:B------:R-:W-:Y:S01]  /*0910*/  IMAD.U32 R5, RZ, RZ, UR5 ;  /* 0x00000005ff057e24 */ /* 0x000fe2000f8e00ff */
[----:B--23--:R1:W-:Y:S06]  /*0920*/  STL [R1+0x7d00], R0 ;  /* 0x007d000001007387 */ /* 0x00c3ec0000100800 */
[----:B------:R-:W-:-:S07]  /*0930*/  LEPC R20, `(.L_x_5) ;  /* 0x000000001014794e */ /* 0x000fce0000000000 */
[----:B-1----:R-:W-:Y:S05]  /*0940*/  CALL.ABS.NOINC R8 ;  /* 0x0000000008007343 */ /* 0x002fea0003c00000 */
.L_x_5:
[----:B------:R-:W2:Y:S01]  /*0950*/  LDL R0, [R17+-0x8] ;  /* 0xfffff80011007983 */ /* 0x000ea20000100800 */
[----:B------:R0:W1:Y:S01]  /*0960*/  LDC.64 R8, c[0x4][R18] ;  /* 0x0100000012087b82 */ /* 0x0000620000000a00 */
[----:B------:R-:W3:Y:S01]  /*0970*/  LDCU.64 UR4, c[0x4][0x8] ;  /* 0x01000100ff0477ac */ /* 0x000ee20008000a00 */
[----:B------:R-:W-:Y:S02]  /*0980*/  IMAD.MOV.U32 R6, RZ, RZ, R2 ;  /* 0x000000ffff067224 */ /* 0x000fe400078e0002 */
[----:B------:R-:W-:Y:S02]  /*0990*/  IMAD.MOV.U32 R7, RZ, RZ, R16 ;  /* 0x000000ffff077224 */ /* 0x000fe400078e0010 */
[----:B---3--:R-:W-:Y:S02]  /*09a0*/  IMAD.U32 R4, RZ, RZ, UR4 ;  /* 0x00000004ff047e24 */ /* 0x008fe4000f8e00ff */
[----:B------:R-:W-:Y:S01]  /*09b0*/  IMAD.U32 R5, RZ, RZ, UR5 ;  /* 0x00000005ff057e24 */ /* 0x000fe2000f8e00ff */
[----:B-12---:R0:W-:Y:S06]  /*09c0*/  STL [R1+0x7d00], R0 ;  /* 0x007d000001007387 */ /* 0x0061ec0000100800 */
[----:B------:R-:W-:-:S07]  /*09d0*/  LEPC R20, `(.L_x_6) ;  /* 0x000000001014794e */ /* 0x000fce0000000000 */
[----:B0-----:R-:W-:Y:S05]  /*09e0*/  CALL.ABS.NOINC R8 ;  /* 0x0000000008007343 */ /* 0x001fea0003c00000 */
.L_x_6:
[----:B------:R-:W-:Y:S01]  /*09f0*/  LOP3.LUT R0, R23, 0xffff, RZ, 0xc0, !PT ;  /* 0x0000ffff17007812 */ /* 0x000fe200078ec0ff */
[----:B------:R-:W-:Y:S01]  /*0a00*/  BSSY.RECONVERGENT B6, `(.L_x_7) ;  /* 0x0000014000067945 */ /* 0x000fe20003800200 */
[----:B------:R-:W-:Y:S02]  /*0a10*/  PRMT R3, R28, 0x9910, RZ ;  /* 0x000099101c037816 */ /* 0x000fe400000000ff */
[----:B------:R-:W-:-:S04]  /*0a20*/  SHF.R.U32.HI R0, RZ, 0x1, R0 ;  /* 0x00000001ff007819 */ /* 0x000fc80000011600 */
[----:B------:R-:W-:-:S05]  /*0a30*/  LOP3.LUT R0, R0, 0xffff, RZ, 0xc0, !PT ;  /* 0x0000ffff00007812 */ /* 0x000fca00078ec0ff */
[----:B------:R-:W-:-:S05]  /*0a40*/  IMAD R0, R0, 0x147b, RZ ;  /* 0x0000147b00007824 */ /* 0x000fca00078e02ff */
[----:B------:R-:W-:-:S04]  /*0a50*/  SHF.R.U32.HI R0, RZ, 0x11, R0 ;  /* 0x00000011ff007819 */ /* 0x000fc80000011600 */
[----:B------:R-:W-:Y:S01]  /*0a60*/  PRMT R4, R0, 0x9910, RZ ;  /* 0x0000991000047816 */ /* 0x000fe200000000ff */
[----:B------:R-:W-:-:S03]  /*0a70*/  IMAD.MOV.U32 R0, RZ, RZ, R3 ;  /* 0x000000ffff007224 */ /* 0x000fc600078e0003 */
[----:B------:R-:W-:-:S05]  /*0a80*/  MOV R3, R4 ;  /* 0x0000000400037202 */ /* 0x000fca0000000f00 */
[----:B------:R-:W-:-:S05]  /*0a90*/  IMAD R0, R3, 0x32, R0 ;  /* 0x0000003203007824 */ /* 0x000fca00078e0200 */
[----:B------:R-:W-:-:S04]  /*0aa0*/  PRMT R0, R0, 0x9910, RZ ;  /* 0x0000991000007816 */ /* 0x000fc800000000ff */
        /* <DEDUP_REMOVED lines=9> */
.L_x_8:
[----:B------:R-:W-:Y:S05]  /*0b40*/  BSYNC.RECONVERGENT B6 ;  /* 0x0000000000067941 */ /* 0x000fea0003800200 */
.L_x_7:
        /* <DEDUP_REMOVED lines=11> */
.L_x_9:
[----:B------:R-:W2:Y:S01]  /*0c00*/  LDL R0, [R17] ;  /* 0x0000000011007983 */ /* 0x000ea20000100800 */
        /* <DEDUP_REMOVED lines=9> */
.L_x_10:
        /* <DEDUP_REMOVED lines=21> */
.L_x_12:
[----:B------:R-:W-:Y:S05]  /*0df0*/  BSYNC.RECONVERGENT B6 ;  /* 0x0000000000067941 */ /* 0x000fea0003800200 */
.L_x_11:
[----:B------:R-:W2:Y:S01]  /*0e00*/  LDL R0, [R17+0x4] ;  /* 0x0000040011007983 */ /* 0x000ea20000100800 */
        /* <DEDUP_REMOVED lines=10> */
.L_x_13:
[----:B------:R-:W2:Y:S01]  /*0eb0*/  LDL R0, [R17+0x8] ;  /* 0x0000080011007983 */ /* 0x000ea20000100800 */
        /* <DEDUP_REMOVED lines=9> */
.L_x_14:
        /* <DEDUP_REMOVED lines=21> */
.L_x_16:
[----:B------:R-:W-:Y:S05]  /*10a0*/  BSYNC.RECONVERGENT B6 ;  /* 0x0000000000067941 */ /* 0x000fea0003800200 */
.L_x_15:
[----:B------:R-:W2:Y:S01]  /*10b0*/  LDL R0, [R17+0xc] ;  /* 0x00000c0011007983 */ /* 0x000ea20000100800 */
[----:B------:R-:W-:Y:S01]  /*10c0*/  MOV R18, 0x0 ;  /* 0x0000000000127802 */ /* 0x000fe20000000f00 */
[----:B------:R-:W0:Y:S01]  /*10d0*/  LDCU.64 UR4, c[0x4][0x8] ;  /* 0x01000100ff0477ac */ /* 0x000e220008000a00 */
[----:B------:R-:W-:Y:S01]  /*10e0*/  MOV R6, R2 ;  /* 0x0000000200067202 */ /* 0x000fe20000000f00 */
[----:B------:R-:W-:Y:S01]  /*10f0*/  IMAD.MOV.U32 R7, RZ, RZ, R16 ;  /* 0x000000ffff077224 */ /* 0x000fe200078e0010 */
[----:B------:R1:W3:Y:S01]  /*1100*/  LDC.64 R8, c[0x4][R18] ;  /* 0x0100000012087b82 */ /* 0x0002e20000000a00 */
[----:B0-----:R-:W-:Y:S02]  /*1110*/  IMAD.U32 R4, RZ, RZ, UR4 ;  /* 0x00000004ff047e24 */ /* 0x001fe4000f8e00ff */
[----:B------:R-:W-:Y:S01]  /*1120*/  IMAD.U32 R5, RZ, RZ, UR5 ;  /* 0x00000005ff057e24 */ /* 0x000fe2000f8e00ff */
[----:B--23--:R1:W-:Y:S06]  /*1130*/  STL [R1+0x7d00], R0 ;  /* 0x007d000001007387 */ /* 0x00c3ec0000100800 */
[----:B------:R-:W-:-:S07]  /*1140*/  LEPC R20, `(.L_x_17) ;  /* 0x000000001014794e */ /* 0x000fce0000000000 */
[----:B-1----:R-:W-:Y:S05]  /*1150*/  CALL.ABS.NOINC R8 ;  /* 0x0000000008007343 */ /* 0x002fea0003c00000 */
.L_x_17:
[----:B------:R-:W-:Y:S01]  /*1160*/  VIADD R30, R30, 0x8 ;  /* 0x000000081e1e7836 */ /* 0x000fe20000000000 */
[----:B------:R-:W-:Y:S01]  /*1170*/  IADD3 R28, PT, PT, R28, -0x8, RZ ;  /* 0xfffffff81c1c7810 */ /* 0x000fe20007ffe0ff */
[----:B------:R-:W-:Y:S01]  /*1180*/  VIADD R22, R22, 0xfffffff8 ;  /* 0xfffffff816167836 */ /* 0x000fe20000000000 */
[----:B------:R-:W-:Y:S01]  /*1190*/  IADD3 R27, PT, PT, R27, 0x8, RZ ;  /* 0x000000081b1b7810 */ /* 0x000fe20007ffe0ff */
[----:B------:R-:W-:Y:S01]  /*11a0*/  VIADD R29, R29, 0x8 ;  /* 0x000000081d1d7836 */ /* 0x000fe20000000000 */
[----:B------:R-:W-:Y:S01]  /*11b0*/  ISETP.NE.AND P0, PT, R30, 0x1f40, PT ;  /* 0x00001f401e00780c */ /* 0x000fe20003f05270 */
[----:B------:R-:W-:Y:S02]  /*11c0*/  VIADD R23, R23, 0x8 ;  /* 0x0000000817177836 */ /* 0x000fe40000000000 */
[----:B------:R-:W-:Y:S02]  /*11d0*/  VIADD R24, R24, 0xfffffff8 ;  /* 0xfffffff818187836 */ /* 0x000fe40000000000 */
[----:B------:R-:W-:-:S02]  /*11e0*/  VIADD R25, R25, 0x8 ;  /* 0x0000000819197836 */ /* 0x000fc40000000000 */
[----:B------:R-:W-:Y:S02]  /*11f0*/  VIADD R26, R26, 0xfffffff8 ;  /* 0xfffffff81a1a7836 */ /* 0x000fe40000000000 */
[----:B------:R-:W-:-:S04]  /*1200*/  VIADD R17, R17, 0x20 ;  /* 0x0000002011117836 */ /* 0x000fc80000000000 */
[----:B------:R-:W-:Y:S05]  /*1210*/  @P0 BRA `(.L_x_18) ;  /* 0xfffffff400240947 */ /* 0x000fea000383ffff */
[----:B------:R-:W-:Y:S05]  /*1220*/  BSYNC.RECONVERGENT B7 ;  /* 0x0000000000077941 */ /* 0x000fea0003800200 */
.L_x_1:
[----:B------:R-:W0:Y:S01]  /*1230*/  LDC.64 R18, c[0x4][R18] ;  /* 0x0100000012127b82 */ /* 0x000e220000000a00 */
[----:B------:R-:W1:Y:S01]  /*1240*/  LDCU.64 UR4, c[0x4][0x10] ;  /* 0x01000200ff0477ac */ /* 0x000e620008000a00 */
[----:B------:R-:W-:Y:S01]  /*1250*/  CS2R R6, SRZ ;  /* 0x0000000000067805 */ /* 0x000fe2000001ff00 */
[----:B-1----:R-:W-:Y:S02]  /*1260*/  IMAD.U32 R4, RZ, RZ, UR4 ;  /* 0x00000004ff047e24 */ /* 0x002fe4000f8e00ff */
[----:B------:R-:W-:-:S07]  /*1270*/  IMAD.U32 R5, RZ, RZ, UR5 ;  /* 0x00000005ff057e24 */ /* 0x000fce000f8e00ff */
[----:B------:R-:W-:-:S07]  /*1280*/  LEPC R20, `(.L_x_19) ;  /* 0x000000001014794e */ /* 0x000fce0000000000 */
[----:B0-----:R-:W-:Y:S05]  /*1290*/  CALL.ABS.NOINC R18 ;  /* 0x0000000012007343 */ /* 0x001fea0003c00000 */
.L_x_19:
[----:B------:R-:W-:Y:S05]  /*12a0*/  EXIT ;  /* 0x000000000000794d */ /* 0x000fea0003800000 */
.L_x_20:
[----:B------:R-:W-:-:S00]  /*12b0*/  BRA `(.L_x_20) ;  /* 0xfffffffc00fc7947 */ /* 0x000fc0000383ffff */
[----:B------:R-:W-:-:S00]  /*12c0*/  NOP ;  /* 0x0000000000007918 */ /* 0x000fc00000000000 */
        /* <DEDUP_REMOVED lines=11> */
.L_x_21:


//--------------------- .nv.global.init           --------------------------
	.section	.nv.global.init,"aw",@progbits
.nv.global.init:
	.type		$str$1,@object
	.size		$str$1,($str - $str$1)
$str$1:
        /*0000*/ 	.byte	0x0a, 0x00
	.type		$str,@object
	.size		$str,(.L_0 - $str)
$str:
        /*0002*/ 	.byte	0x25, 0x64, 0x20, 0x00
.L_0:


//--------------------- .nv.shared.reserved.0     --------------------------
	.section	.nv.shared.reserved.0,"aw",@nobits
	.weak		__nv_reservedSMEM_offset_0_alias
	.size		__nv_reservedSMEM_offset_0_alias, 0, 64
	.other		__nv_reservedSMEM_offset_0_alias,@"STO_CUDA_RESERVED_SHARED STV_DEFAULT"
__nv_reservedSMEM_offset_0_alias:
	.zero		0
	.zero		64


//--------------------- .nv.constant0._Z10Init_Arrayv --------------------------
	.section	.nv.constant0._Z10Init_Arrayv,"a",@progbits
	.sectionflags	@""
	.align	4
.nv.constant0._Z10Init_Arrayv:
	.zero		896


//--------------------- SYMBOLS --------------------------

	.type		.nv.reservedSmem.offset0,@object
	.size		.nv.reservedSmem.offset0,0x4
	.type		vprintf,@function
